//
// Generated by NVIDIA NVVM Compiler
//
// Compiler Build ID: CL-36424714
// Cuda compilation tools, release 13.0, V13.0.88
// Based on NVVM 20.0.0
//

.version 9.0
.target sm_100
.address_size 64

	// .globl	_Z5multiPiS_S_

.visible .entry _Z5multiPiS_S_(
	.param .u64 .ptr .align 1 _Z5multiPiS_S__param_0,
	.param .u64 .ptr .align 1 _Z5multiPiS_S__param_1,
	.param .u64 .ptr .align 1 _Z5multiPiS_S__param_2
)
{
	.reg .b32 	%r<13>;
	.reg .b64 	%rd<11>;

	ld.param.u64 	%rd1, [_Z5multiPiS_S__param_0];
	ld.param.u64 	%rd2, [_Z5multiPiS_S__param_1];
	ld.param.u64 	%rd3, [_Z5multiPiS_S__param_2];
	mov.u32 	%r1, %ntid.x;
	mov.u32 	%r2, %ctaid.x;
	mul.lo.s32 	%r3, %r1, %r2;
	cvta.to.global.u64 	%rd4, %rd2;
	cvta.to.global.u64 	%rd5, %rd1;
	mul.wide.s32 	%rd6, %r3, 4;
	add.s64 	%rd7, %rd4, %rd6;
	ld.global.u32 	%r4, [%rd7];
	ld.global.u32 	%r5, [%rd5];
	mul.lo.s32 	%r6, %r5, %r4;
	ld.global.u32 	%r7, [%rd7+4];
	ld.global.u32 	%r8, [%rd5+4];
	mad.lo.s32 	%r9, %r8, %r7, %r6;
	ld.global.u32 	%r10, [%rd7+8];
	ld.global.u32 	%r11, [%rd5+8];
	mad.lo.s32 	%r12, %r11, %r10, %r9;
	cvta.to.global.u64 	%rd8, %rd3;
	mul.wide.u32 	%rd9, %r2, 4;
	add.s64 	%rd10, %rd8, %rd9;
	st.global.u32 	[%rd10], %r12;
	ret;

}


// ===== COMPILED SASS (sm_100) =====

	.target	sm_100

	.elftype	@"ET_EXEC"


//--------------------- .note.nv.tkinfo           --------------------------
	.section	.note.nv.tkinfo,"",@"SHT_NOTE"
	.sectionflags	@"SHF_NOTE_NV_TKINFO"
	.tkinfo
        /*0018*/ 	.word	0x00000002
        /*0030*/ 	.string	""
        /*0030*/ 	.string	"ptxas"
        /*0030*/ 	.string	"Cuda compilation tools, release 13.0, V13.0.88"
        /*0030*/ 	.string	"Build cuda_13.0.r13.0/compiler.36424714_0"
        /*0030*/ 	.string	"-arch sm_100 -m 64 "



//--------------------- .note.nv.cuinfo           --------------------------
	.section	.note.nv.cuinfo,"",@"SHT_NOTE"
	.sectionflags	@"SHF_NOTE_NV_CUINFO"
        /*0018*/ 	.short	0x0002
        /*001a*/ 	.short	0x0064
        /*001c*/ 	.short	0x0082
	.zero		2


//--------------------- .nv.info                  --------------------------
	.section	.nv.info,"",@"SHT_CUDA_INFO"
	.align	4


	//----- nvinfo : EIATTR_REGCOUNT
	.align		4
        /*0000*/ 	.byte	0x04, 0x2f
        /*0002*/ 	.short	(.L_1 - .L_0)
	.align		4
.L_0:
        /*0004*/ 	.word	index@(_Z5multiPiS_S_)
        /*0008*/ 	.word	0x00000012


	//----- nvinfo : EIATTR_FRAME_SIZE
	.align		4
.L_1:
        /*000c*/ 	.byte	0x04, 0x11
        /*000e*/ 	.short	(.L_3 - .L_2)
	.align		4
.L_2:
        /*0010*/ 	.word	index@(_Z5multiPiS_S_)
        /*0014*/ 	.word	0x00000000


	//----- nvinfo : EIATTR_MIN_STACK_SIZE
	.align		4
.L_3:
        /*0018*/ 	.byte	0x04, 0x12
        /*001a*/ 	.short	(.L_5 - .L_4)
	.align		4
.L_4:
        /*001c*/ 	.word	index@(_Z5multiPiS_S_)
        /*0020*/ 	.word	0x00000000
.L_5:


//--------------------- .nv.compat                --------------------------
	.section	.nv.compat,"",@"SHT_CUDA_COMPAT_INFO"
	.align	4
        /*0000*/ 	.byte	0x02, 0x09, 0x00, 0x00, 0x02, 0x02, 0x01, 0x00, 0x02, 0x05, 0x05, 0x00, 0x03, 0x07, 0x01, 0x01
        /*0010*/ 	.byte	0x02, 0x03, 0x00, 0x00, 0x02, 0x06, 0x01, 0x00, 0x04, 0x0b, 0x08, 0x00, 0x09, 0x00, 0x00, 0x00
        /*0020*/ 	.byte	0x00, 0x00, 0x00, 0x00


//--------------------- .nv.info._Z5multiPiS_S_   --------------------------
	.section	.nv.info._Z5multiPiS_S_,"",@"SHT_CUDA_INFO"
	.sectionflags	@""
	.align	4


	//----- nvinfo : EIATTR_CUDA_API_VERSION
	.align		4
        /*0000*/ 	.byte	0x04, 0x37
        /*0002*/ 	.short	(.L_7 - .L_6)
.L_6:
        /*0004*/ 	.word	0x00000082


	//----- nvinfo : EIATTR_KPARAM_INFO
	.align		4
.L_7:
        /*0008*/ 	.byte	0x04, 0x17
        /*000a*/ 	.short	(.L_9 - .L_8)
.L_8:
        /*000c*/ 	.word	0x00000000
        /*0010*/ 	.short	0x0002
        /*0012*/ 	.short	0x0010
        /*0014*/ 	.byte	0x00, 0xf5, 0x21, 0x00


	//----- nvinfo : EIATTR_KPARAM_INFO
	.align		4
.L_9:
        /*0018*/ 	.byte	0x04, 0x17
        /*001a*/ 	.short	(.L_11 - .L_10)
.L_10:
        /*001c*/ 	.word	0x00000000
        /*0020*/ 	.short	0x0001
        /*0022*/ 	.short	0x0008
        /*0024*/ 	.byte	0x00, 0xf5, 0x21, 0x00


	//----- nvinfo : EIATTR_KPARAM_INFO
	.align		4
.L_11:
        /*0028*/ 	.byte	0x04, 0x17
        /*002a*/ 	.short	(.L_13 - .L_12)
.L_12:
        /*002c*/ 	.word	0x00000000
        /*0030*/ 	.short	0x0000
        /*0032*/ 	.short	0x0000
        /*0034*/ 	.byte	0x00, 0xf5, 0x21, 0x00


	//----- nvinfo : EIATTR_SPARSE_MMA_MASK
	.align		4
.L_13:
        /*0038*/ 	.byte	0x03, 0x50
        /*003a*/ 	.short	0x0000


	//----- nvinfo : EIATTR_MAXREG_COUNT
	.align		4
        /*003c*/ 	.byte	0x03, 0x1b
        /*003e*/ 	.short	0x00ff


	//----- nvinfo : EIATTR_MERCURY_ISA_VERSION
	.align		4
        /*0040*/ 	.byte	0x03, 0x5f
        /*0042*/ 	.short	0x0101


	//----- nvinfo : EIATTR_VRC_CTA_INIT_COUNT
	.align		4
        /*0044*/ 	.byte	0x02, 0x4a
	.zero		1
	.zero		1


	//----- nvinfo : EIATTR_EXIT_INSTR_OFFSETS
	.align		4
        /*0048*/ 	.byte	0x04, 0x1c
        /*004a*/ 	.short	(.L_15 - .L_14)


	//   ....[0]....
.L_14:
        /*004c*/ 	.word	0x00000140


	//----- nvinfo : EIATTR_CBANK_PARAM_SIZE
	.align		4
.L_15:
        /*0050*/ 	.byte	0x03, 0x19
        /*0052*/ 	.short	0x0018


	//----- nvinfo : EIATTR_PARAM_CBANK
	.align		4
        /*0054*/ 	.byte	0x04, 0x0a
        /*0056*/ 	.short	(.L_17 - .L_16)
	.align		4
.L_16:
        /*0058*/ 	.word	index@(.nv.constant0._Z5multiPiS_S_)
        /*005c*/ 	.short	0x0380
        /*005e*/ 	.short	0x0018


	//----- nvinfo : EIATTR_SW_WAR
	.align		4
.L_17:
        /*0060*/ 	.byte	0x04, 0x36
        /*0062*/ 	.short	(.L_19 - .L_18)
.L_18:
        /*0064*/ 	.word	0x00000008
.L_19:


//--------------------- .nv.callgraph             --------------------------
	.section	.nv.callgraph,"",@"SHT_CUDA_CALLGRAPH"
	.align	4
	.sectionentsize	8
	.align		4
        /*0000*/ 	.word	0x00000000
	.align		4
        /*0004*/ 	.word	0xffffffff
	.align		4
        /*0008*/ 	.word	0x00000000
	.align		4
        /*000c*/ 	.word	0xfffffffe
	.align		4
        /*0010*/ 	.word	0x00000000
	.align		4
        /*0014*/ 	.word	0xfffffffd
	.align		4
        /*0018*/ 	.word	0x00000000
	.align		4
        /*001c*/ 	.word	0xfffffffc


//--------------------- .text._Z5multiPiS_S_      --------------------------
	.section	.text._Z5multiPiS_S_,"ax",@progbits
	.align	128
        .global         _Z5multiPiS_S_
        .type           _Z5multiPiS_S_,@function
        .size           _Z5multiPiS_S_,(.L_x_1 - _Z5multiPiS_S_)
        .other          _Z5multiPiS_S_,@"STO_CUDA_ENTRY STV_DEFAULT"
_Z5multiPiS_S_:
.text._Z5multiPiS_S_:
[----:B------:R-:W-:Y:S01]  /*0000*/  LDC R1, c[0x0][0x37c] ;  /* 0x0000df00ff017b82 */ /* 0x000fe20000000800 */
[----:B------:R-:W0:Y:S07]  /*0010*/  S2R R15, SR_CTAID.X ;  /* 0x00000000000f7919 */ /* 0x000e2e0000002500 */
[----:B------:R-:W1:Y:S01]  /*0020*/  LDC.64 R2, c[0x0][0x388] ;  /* 0x0000e200ff027b82 */ /* 0x000e620000000a00 */
[----:B------:R-:W0:Y:S01]  /*0030*/  LDCU UR6, c[0x0][0x360] ;  /* 0x00006c00ff0677ac */ /* 0x000e220008000800 */
[----:B------:R-:W2:Y:S06]  /*0040*/  LDCU.64 UR4, c[0x0][0x358] ;  /* 0x00006b00ff0477ac */ /* 0x000eac0008000a00 */
[----:B------:R-:W2:Y:S01]  /*0050*/  LDC.64 R4, c[0x0][0x380] ;  /* 0x0000e000ff047b82 */ /* 0x000ea20000000a00 */
[----:B0-----:R-:W-:Y:S01]  /*0060*/  IMAD R7, R15, UR6, RZ ;  /* 0x000000060f077c24 */ /* 0x001fe2000f8e02ff */
[----:B--2---:R-:W2:Y:S03]  /*0070*/  LDG.E R9, desc[UR4][R4.64] ;  /* 0x0000000404097981 */ /* 0x004ea6000c1e1900 */
[----:B-1----:R-:W-:Y:S01]  /*0080*/  IMAD.WIDE R2, R7, 0x4, R2 ;  /* 0x0000000407027825 */ /* 0x002fe200078e0202 */
[----:B------:R-:W3:Y:S02]  /*0090*/  LDG.E R8, desc[UR4][R4.64+0x4] ;  /* 0x0000040404087981 */ /* 0x000ee4000c1e1900 */
[----:B------:R-:W0:Y:S02]  /*00a0*/  LDC.64 R6, c[0x0][0x390] ;  /* 0x0000e400ff067b82 */ /* 0x000e240000000a00 */
[----:B------:R-:W2:Y:S04]  /*00b0*/  LDG.E R0, desc[UR4][R2.64] ;  /* 0x0000000402007981 */ /* 0x000ea8000c1e1900 */
[----:B------:R-:W3:Y:S04]  /*00c0*/  LDG.E R11, desc[UR4][R2.64+0x4] ;  /* 0x00000404020b7981 */ /* 0x000ee8000c1e1900 */
[----:B------:R-:W4:Y:S04]  /*00d0*/  LDG.E R13, desc[UR4][R2.64+0x8] ;  /* 0x00000804020d7981 */ /* 0x000f28000c1e1900 */
[----:B------:R-:W4:Y:S01]  /*00e0*/  LDG.E R10, desc[UR4][R4.64+0x8] ;  /* 0x00000804040a7981 */ /* 0x000f22000c1e1900 */
[----:B0-----:R-:W-:-:S04]  /*00f0*/  IMAD.WIDE.U32 R6, R15, 0x4, R6 ;  /* 0x000000040f067825 */ /* 0x001fc800078e0006 */
[----:B--2---:R-:W-:-:S04]  /*0100*/  IMAD R0, R0, R9, RZ ;  /* 0x0000000900007224 */ /* 0x004fc800078e02ff */
[----:B---3--:R-:W-:-:S04]  /*0110*/  IMAD R0, R11, R8, R0 ;  /* 0x000000080b007224 */ /* 0x008fc800078e0200 */
[----:B----4-:R-:W-:-:S05]  /*0120*/  IMAD R13, R13, R10, R0 ;  /* 0x0000000a0d0d7224 */ /* 0x010fca00078e0200 */
[----:B------:R-:W-:Y:S01]  /*0130*/  STG.E desc[UR4][R6.64], R13 ;  /* 0x0000000d06007986 */ /* 0x000fe2000c101904 */
[----:B------:R-:W-:Y:S05]  /*0140*/  EXIT ;  /* 0x000000000000794d */ /* 0x000fea0003800000 */
.L_x_0:
[----:B------:R-:W-:-:S00]  /*0150*/  BRA `(.L_x_0) ;  /* 0xfffffffc00fc7947 */ /* 0x000fc0000383ffff */
[----:B------:R-:W-:-:S00]  /*0160*/  NOP ;  /* 0x0000000000007918 */ /* 0x000fc00000000000 */
        /* <DEDUP_REMOVED lines=9> */
.L_x_1:


//--------------------- .nv.shared.reserved.0     --------------------------
	.section	.nv.shared.reserved.0,"aw",@nobits
	.weak		__nv_reservedSMEM_offset_0_alias
	.size		__nv_reservedSMEM_offset_0_alias, 0, 64
	.other		__nv_reservedSMEM_offset_0_alias,@"STO_CUDA_RESERVED_SHARED STV_DEFAULT"
__nv_reservedSMEM_offset_0_alias:
	.zero		0
	.zero		64


//--------------------- .nv.constant0._Z5multiPiS_S_ --------------------------
	.section	.nv.constant0._Z5multiPiS_S_,"a",@progbits
	.sectionflags	@""
	.align	4
.nv.constant0._Z5multiPiS_S_:
	.zero		920


//--------------------- SYMBOLS --------------------------

	.type		.nv.reservedSmem.offset0,@object
	.size		.nv.reservedSmem.offset0,0x4
